//
// Generated by NVIDIA NVVM Compiler
//
// Compiler Build ID: CL-36424714
// Cuda compilation tools, release 13.0, V13.0.88
// Based on NVVM 20.0.0
//

.version 9.0
.target sm_100
.address_size 64

	// .globl	_Z17sub_vector_kernelPdPKdS1_i

.visible .entry _Z17sub_vector_kernelPdPKdS1_i(
	.param .u64 .ptr .align 1 _Z17sub_vector_kernelPdPKdS1_i_param_0,
	.param .u64 .ptr .align 1 _Z17sub_vector_kernelPdPKdS1_i_param_1,
	.param .u64 .ptr .align 1 _Z17sub_vector_kernelPdPKdS1_i_param_2,
	.param .u32 _Z17sub_vector_kernelPdPKdS1_i_param_3
)
{
	.reg .pred 	%p<2>;
	.reg .b32 	%r<6>;
	.reg .b64 	%rd<11>;
	.reg .b64 	%fd<4>;

	ld.param.u64 	%rd1, [_Z17sub_vector_kernelPdPKdS1_i_param_0];
	ld.param.u64 	%rd2, [_Z17sub_vector_kernelPdPKdS1_i_param_1];
	ld.param.u64 	%rd3, [_Z17sub_vector_kernelPdPKdS1_i_param_2];
	ld.param.u32 	%r2, [_Z17sub_vector_kernelPdPKdS1_i_param_3];
	mov.u32 	%r3, %ctaid.x;
	mov.u32 	%r4, %ntid.x;
	mov.u32 	%r5, %tid.x;
	mad.lo.s32 	%r1, %r3, %r4, %r5;
	setp.ge.s32 	%p1, %r1, %r2;
	@%p1 bra 	$L__BB0_2;
	cvta.to.global.u64 	%rd4, %rd2;
	cvta.to.global.u64 	%rd5, %rd3;
	cvta.to.global.u64 	%rd6, %rd1;
	mul.wide.s32 	%rd7, %r1, 8;
	add.s64 	%rd8, %rd4, %rd7;
	ld.global.f64 	%fd1, [%rd8];
	add.s64 	%rd9, %rd5, %rd7;
	ld.global.f64 	%fd2, [%rd9];
	sub.f64 	%fd3, %fd1, %fd2;
	add.s64 	%rd10, %rd6, %rd7;
	st.global.f64 	[%rd10], %fd3;
$L__BB0_2:
	ret;

}


// ===== COMPILED SASS (sm_100) =====

	.target	sm_100

	.elftype	@"ET_EXEC"


//--------------------- .note.nv.tkinfo           --------------------------
	.section	.note.nv.tkinfo,"",@"SHT_NOTE"
	.sectionflags	@"SHF_NOTE_NV_TKINFO"
	.tkinfo
        /*0018*/ 	.word	0x00000002
        /*0030*/ 	.string	""
        /*0030*/ 	.string	"ptxas"
        /*0030*/ 	.string	"Cuda compilation tools, release 13.0, V13.0.88"
        /*0030*/ 	.string	"Build cuda_13.0.r13.0/compiler.36424714_0"
        /*0030*/ 	.string	"-arch sm_100 -m 64 "



//--------------------- .note.nv.cuinfo           --------------------------
	.section	.note.nv.cuinfo,"",@"SHT_NOTE"
	.sectionflags	@"SHF_NOTE_NV_CUINFO"
        /*0018*/ 	.short	0x0002
        /*001a*/ 	.short	0x0064
        /*001c*/ 	.short	0x0082
	.zero		2


//--------------------- .nv.info                  --------------------------
	.section	.nv.info,"",@"SHT_CUDA_INFO"
	.align	4


	//----- nvinfo : EIATTR_REGCOUNT
	.align		4
        /*0000*/ 	.byte	0x04, 0x2f
        /*0002*/ 	.short	(.L_1 - .L_0)
	.align		4
.L_0:
        /*0004*/ 	.word	index@(_Z17sub_vector_kernelPdPKdS1_i)
        /*0008*/ 	.word	0x0000000e


	//----- nvinfo : EIATTR_FRAME_SIZE
	.align		4
.L_1:
        /*000c*/ 	.byte	0x04, 0x11
        /*000e*/ 	.short	(.L_3 - .L_2)
	.align		4
.L_2:
        /*0010*/ 	.word	index@(_Z17sub_vector_kernelPdPKdS1_i)
        /*0014*/ 	.word	0x00000000


	//----- nvinfo : EIATTR_MIN_STACK_SIZE
	.align		4
.L_3:
        /*0018*/ 	.byte	0x04, 0x12
        /*001a*/ 	.short	(.L_5 - .L_4)
	.align		4
.L_4:
        /*001c*/ 	.word	index@(_Z17sub_vector_kernelPdPKdS1_i)
        /*0020*/ 	.word	0x00000000
.L_5:


//--------------------- .nv.compat                --------------------------
	.section	.nv.compat,"",@"SHT_CUDA_COMPAT_INFO"
	.align	4
        /*0000*/ 	.byte	0x02, 0x09, 0x00, 0x00, 0x02, 0x02, 0x01, 0x00, 0x02, 0x05, 0x05, 0x00, 0x03, 0x07, 0x01, 0x01
        /*0010*/ 	.byte	0x02, 0x03, 0x00, 0x00, 0x02, 0x06, 0x01, 0x00, 0x04, 0x0b, 0x08, 0x00, 0x01, 0x00, 0x00, 0x00
        /*0020*/ 	.byte	0x00, 0x00, 0x00, 0x00


//--------------------- .nv.info._Z17sub_vector_kernelPdPKdS1_i --------------------------
	.section	.nv.info._Z17sub_vector_kernelPdPKdS1_i,"",@"SHT_CUDA_INFO"
	.sectionflags	@""
	.align	4


	//----- nvinfo : EIATTR_CUDA_API_VERSION
	.align		4
        /*0000*/ 	.byte	0x04, 0x37
        /*0002*/ 	.short	(.L_7 - .L_6)
.L_6:
        /*0004*/ 	.word	0x00000082


	//----- nvinfo : EIATTR_KPARAM_INFO
	.align		4
.L_7:
        /*0008*/ 	.byte	0x04, 0x17
        /*000a*/ 	.short	(.L_9 - .L_8)
.L_8:
        /*000c*/ 	.word	0x00000000
        /*0010*/ 	.short	0x0003
        /*0012*/ 	.short	0x0018
        /*0014*/ 	.byte	0x00, 0xf0, 0x11, 0x00


	//----- nvinfo : EIATTR_KPARAM_INFO
	.align		4
.L_9:
        /*0018*/ 	.byte	0x04, 0x17
        /*001a*/ 	.short	(.L_11 - .L_10)
.L_10:
        /*001c*/ 	.word	0x00000000
        /*0020*/ 	.short	0x0002
        /*0022*/ 	.short	0x0010
        /*0024*/ 	.byte	0x00, 0xf5, 0x21, 0x00


	//----- nvinfo : EIATTR_KPARAM_INFO
	.align		4
.L_11:
        /*0028*/ 	.byte	0x04, 0x17
        /*002a*/ 	.short	(.L_13 - .L_12)
.L_12:
        /*002c*/ 	.word	0x00000000
        /*0030*/ 	.short	0x0001
        /*0032*/ 	.short	0x0008
        /*0034*/ 	.byte	0x00, 0xf5, 0x21, 0x00


	//----- nvinfo : EIATTR_KPARAM_INFO
	.align		4
.L_13:
        /*0038*/ 	.byte	0x04, 0x17
        /*003a*/ 	.short	(.L_15 - .L_14)
.L_14:
        /*003c*/ 	.word	0x00000000
        /*0040*/ 	.short	0x0000
        /*0042*/ 	.short	0x0000
        /*0044*/ 	.byte	0x00, 0xf5, 0x21, 0x00


	//----- nvinfo : EIATTR_SPARSE_MMA_MASK
	.align		4
.L_15:
        /*0048*/ 	.byte	0x03, 0x50
        /*004a*/ 	.short	0x0000


	//----- nvinfo : EIATTR_MAXREG_COUNT
	.align		4
        /*004c*/ 	.byte	0x03, 0x1b
        /*004e*/ 	.short	0x00ff


	//----- nvinfo : EIATTR_MERCURY_ISA_VERSION
	.align		4
        /*0050*/ 	.byte	0x03, 0x5f
        /*0052*/ 	.short	0x0101


	//----- nvinfo : EIATTR_VRC_CTA_INIT_COUNT
	.align		4
        /*0054*/ 	.byte	0x02, 0x4a
	.zero		1
	.zero		1


	//----- nvinfo : EIATTR_EXIT_INSTR_OFFSETS
	.align		4
        /*0058*/ 	.byte	0x04, 0x1c
        /*005a*/ 	.short	(.L_17 - .L_16)


	//   ....[0]....
.L_16:
        /*005c*/ 	.word	0x00000070


	//   ....[1]....
        /*0060*/ 	.word	0x00000130


	//----- nvinfo : EIATTR_CBANK_PARAM_SIZE
	.align		4
.L_17:
        /*0064*/ 	.byte	0x03, 0x19
        /*0066*/ 	.short	0x001c


	//----- nvinfo : EIATTR_PARAM_CBANK
	.align		4
        /*0068*/ 	.byte	0x04, 0x0a
        /*006a*/ 	.short	(.L_19 - .L_18)
	.align		4
.L_18:
        /*006c*/ 	.word	index@(.nv.constant0._Z17sub_vector_kernelPdPKdS1_i)
        /*0070*/ 	.short	0x0380
        /*0072*/ 	.short	0x001c


	//----- nvinfo : EIATTR_SW_WAR
	.align		4
.L_19:
        /*0074*/ 	.byte	0x04, 0x36
        /*0076*/ 	.short	(.L_21 - .L_20)
.L_20:
        /*0078*/ 	.word	0x00000008
.L_21:


//--------------------- .nv.callgraph             --------------------------
	.section	.nv.callgraph,"",@"SHT_CUDA_CALLGRAPH"
	.align	4
	.sectionentsize	8
	.align		4
        /*0000*/ 	.word	0x00000000
	.align		4
        /*0004*/ 	.word	0xffffffff
	.align		4
        /*0008*/ 	.word	0x00000000
	.align		4
        /*000c*/ 	.word	0xfffffffe
	.align		4
        /*0010*/ 	.word	0x00000000
	.align		4
        /*0014*/ 	.word	0xfffffffd
	.align		4
        /*0018*/ 	.word	0x00000000
	.align		4
        /*001c*/ 	.word	0xfffffffc


//--------------------- .text._Z17sub_vector_kernelPdPKdS1_i --------------------------
	.section	.text._Z17sub_vector_kernelPdPKdS1_i,"ax",@progbits
	.align	128
        .global         _Z17sub_vector_kernelPdPKdS1_i
        .type           _Z17sub_vector_kernelPdPKdS1_i,@function
        .size           _Z17sub_vector_kernelPdPKdS1_i,(.L_x_1 - _Z17sub_vector_kernelPdPKdS1_i)
        .other          _Z17sub_vector_kernelPdPKdS1_i,@"STO_CUDA_ENTRY STV_DEFAULT"
_Z17sub_vector_kernelPdPKdS1_i:
.text._Z17sub_vector_kernelPdPKdS1_i:
[----:B------:R-:W-:Y:S01]  /*0000*/  LDC R1, c[0x0][0x37c] ;  /* 0x0000df00ff017b82 */ /* 0x000fe20000000800 */
[----:B------:R-:W0:Y:S07]  /*0010*/  S2R R0, SR_TID.X ;  /* 0x0000000000007919 */ /* 0x000e2e0000002100 */
[----:B------:R-:W0:Y:S01]  /*0020*/  S2UR UR4, SR_CTAID.X ;  /* 0x00000000000479c3 */ /* 0x000e220000002500 */
[----:B------:R-:W1:Y:S07]  /*0030*/  LDCU UR5, c[0x0][0x398] ;  /* 0x00007300ff0577ac */ /* 0x000e6e0008000800 */
[----:B------:R-:W0:Y:S02]  /*0040*/  LDC R11, c[0x0][0x360] ;  /* 0x0000d800ff0b7b82 */ /* 0x000e240000000800 */
[----:B0-----:R-:W-:-:S05]  /*0050*/  IMAD R11, R11, UR4, R0 ;  /* 0x000000040b0b7c24 */ /* 0x001fca000f8e0200 */
[----:B-1----:R-:W-:-:S13]  /*0060*/  ISETP.GE.AND P0, PT, R11, UR5, PT ;  /* 0x000000050b007c0c */ /* 0x002fda000bf06270 */
[----:B------:R-:W-:Y:S05]  /*0070*/  @P0 EXIT ;  /* 0x000000000000094d */ /* 0x000fea0003800000 */
[----:B------:R-:W0:Y:S01]  /*0080*/  LDC.64 R2, c[0x0][0x388] ;  /* 0x0000e200ff027b82 */ /* 0x000e220000000a00 */
[----:B------:R-:W1:Y:S07]  /*0090*/  LDCU.64 UR4, c[0x0][0x358] ;  /* 0x00006b00ff0477ac */ /* 0x000e6e0008000a00 */
[----:B------:R-:W2:Y:S08]  /*00a0*/  LDC.64 R4, c[0x0][0x390] ;  /* 0x0000e400ff047b82 */ /* 0x000eb00000000a00 */
[----:B------:R-:W3:Y:S01]  /*00b0*/  LDC.64 R8, c[0x0][0x380] ;  /* 0x0000e000ff087b82 */ /* 0x000ee20000000a00 */
[----:B0-----:R-:W-:-:S06]  /*00c0*/  IMAD.WIDE R2, R11, 0x8, R2 ;  /* 0x000000080b027825 */ /* 0x001fcc00078e0202 */
[----:B-1----:R-:W4:Y:S01]  /*00d0*/  LDG.E.64 R2, desc[UR4][R2.64] ;  /* 0x0000000402027981 */ /* 0x002f22000c1e1b00 */
[----:B--2---:R-:W-:-:S06]  /*00e0*/  IMAD.WIDE R4, R11, 0x8, R4 ;  /* 0x000000080b047825 */ /* 0x004fcc00078e0204 */
[----:B------:R-:W4:Y:S01]  /*00f0*/  LDG.E.64 R4, desc[UR4][R4.64] ;  /* 0x0000000404047981 */ /* 0x000f22000c1e1b00 */
[----:B---3--:R-:W-:Y:S01]  /*0100*/  IMAD.WIDE R8, R11, 0x8, R8 ;  /* 0x000000080b087825 */ /* 0x008fe200078e0208 */
[----:B----4-:R-:W-:-:S07]  /*0110*/  DADD R6, R2, -R4 ;  /* 0x0000000002067229 */ /* 0x010fce0000000804 */
[----:B------:R-:W-:Y:S01]  /*0120*/  STG.E.64 desc[UR4][R8.64], R6 ;  /* 0x0000000608007986 */ /* 0x000fe2000c101b04 */
[----:B------:R-:W-:Y:S05]  /*0130*/  EXIT ;  /* 0x000000000000794d */ /* 0x000fea0003800000 */
.L_x_0:
[----:B------:R-:W-:-:S00]  /*0140*/  BRA `(.L_x_0) ;  /* 0xfffffffc00fc7947 */ /* 0x000fc0000383ffff */
[----:B------:R-:W-:-:S00]  /*0150*/  NOP ;  /* 0x0000000000007918 */ /* 0x000fc00000000000 */
        /* <DEDUP_REMOVED lines=10> */
.L_x_1:


//--------------------- .nv.shared.reserved.0     --------------------------
	.section	.nv.shared.reserved.0,"aw",@nobits
	.weak		__nv_reservedSMEM_offset_0_alias
	.size		__nv_reservedSMEM_offset_0_alias, 0, 64
	.other		__nv_reservedSMEM_offset_0_alias,@"STO_CUDA_RESERVED_SHARED STV_DEFAULT"
__nv_reservedSMEM_offset_0_alias:
	.zero		0
	.zero		64


//--------------------- .nv.constant0._Z17sub_vector_kernelPdPKdS1_i --------------------------
	.section	.nv.constant0._Z17sub_vector_kernelPdPKdS1_i,"a",@progbits
	.sectionflags	@""
	.align	4
.nv.constant0._Z17sub_vector_kernelPdPKdS1_i:
	.zero		924


//--------------------- SYMBOLS --------------------------

	.type		.nv.reservedSmem.offset0,@object
	.size		.nv.reservedSmem.offset0,0x4
